	.headerflags	@"EF_CUDA_TEXMODE_UNIFIED EF_CUDA_64BIT_ADDRESS EF_CUDA_ACCELERATORS EF_CUDA_SM90 EF_CUDA_VIRTUAL_SM(EF_CUDA_SM90)"
	.elftype	@"ET_EXEC"


//--------------------- .nv.info                  --------------------------
	.section	.nv.info,"",@"SHT_CUDA_INFO"
	.align	4


	//----- nvinfo : EIATTR_REGCOUNT
	.align		4
        /*0000*/ 	.byte	0x04, 0x2f
        /*0002*/ 	.short	(.L_3 - .L_2)
	.align		4
.L_2:
        /*0004*/ 	.word	index@(triton_poi_fused__native_batch_norm_legit_no_training_add_silu_1)
        /*0008*/ 	.word	0x00000020


	//----- nvinfo : EIATTR_MIN_STACK_SIZE
	.align		4
.L_3:
        /*000c*/ 	.byte	0x04, 0x12
        /*000e*/ 	.short	(.L_5 - .L_4)
	.align		4
.L_4:
        /*0010*/ 	.word	index@(triton_poi_fused__native_batch_norm_legit_no_training_add_silu_1)
        /*0014*/ 	.word	0x00000000


	//----- nvinfo : EIATTR_FRAME_SIZE
	.align		4
.L_5:
        /*0018*/ 	.byte	0x04, 0x11
        /*001a*/ 	.short	(.L_7 - .L_6)
	.align		4
.L_6:
        /*001c*/ 	.word	index@(triton_poi_fused__native_batch_norm_legit_no_training_add_silu_1)
        /*0020*/ 	.word	0x00000000


	//----- nvinfo : EIATTR_MIN_STACK_SIZE
	.align		4
.L_7:
        /*0024*/ 	.byte	0x04, 0x12
        /*0026*/ 	.short	(.L_9 - .L_8)
	.align		4
.L_8:
        /*0028*/ 	.word	index@(triton_poi_fused__native_batch_norm_legit_no_training_add_silu_1)
        /*002c*/ 	.word	0x00000000
.L_9:


//--------------------- .nv.info.triton_poi_fused__native_batch_norm_legit_no_training_add_silu_1 --------------------------
	.section	.nv.info.triton_poi_fused__native_batch_norm_legit_no_training_add_silu_1,"",@"SHT_CUDA_INFO"
	.sectionflags	@""
	.align	4


	//----- nvinfo : EIATTR_CUDA_API_VERSION
	.align		4
        /*0000*/ 	.byte	0x04, 0x37
        /*0002*/ 	.short	(.L_11 - .L_10)
.L_10:
        /*0004*/ 	.word	0x0000007c


	//----- nvinfo : EIATTR_KPARAM_INFO
	.align		4
.L_11:
        /*0008*/ 	.byte	0x04, 0x17
        /*000a*/ 	.short	(.L_13 - .L_12)
.L_12:
        /*000c*/ 	.word	0x00000000
        /*0010*/ 	.short	0x0007
        /*0012*/ 	.short	0x0038
        /*0014*/ 	.byte	0x00, 0xf0, 0x11, 0x00


	//----- nvinfo : EIATTR_KPARAM_INFO
	.align		4
.L_13:
        /*0018*/ 	.byte	0x04, 0x17
        /*001a*/ 	.short	(.L_15 - .L_14)
.L_14:
        /*001c*/ 	.word	0x00000000
        /*0020*/ 	.short	0x0006
        /*0022*/ 	.short	0x0030
        /*0024*/ 	.byte	0x00, 0xf4, 0x21, 0x00


	//----- nvinfo : EIATTR_KPARAM_INFO
	.align		4
.L_15:
        /*0028*/ 	.byte	0x04, 0x17
        /*002a*/ 	.short	(.L_17 - .L_16)
.L_16:
        /*002c*/ 	.word	0x00000000
        /*0030*/ 	.short	0x0005
        /*0032*/ 	.short	0x0028
        /*0034*/ 	.byte	0x00, 0xf4, 0x21, 0x00


	//----- nvinfo : EIATTR_KPARAM_INFO
	.align		4
.L_17:
        /*0038*/ 	.byte	0x04, 0x17
        /*003a*/ 	.short	(.L_19 - .L_18)
.L_18:
        /*003c*/ 	.word	0x00000000
        /*0040*/ 	.short	0x0004
        /*0042*/ 	.short	0x0020
        /*0044*/ 	.byte	0x00, 0xf4, 0x21, 0x00


	//----- nvinfo : EIATTR_KPARAM_INFO
	.align		4
.L_19:
        /*0048*/ 	.byte	0x04, 0x17
        /*004a*/ 	.short	(.L_21 - .L_20)
.L_20:
        /*004c*/ 	.word	0x00000000
        /*0050*/ 	.short	0x0003
        /*0052*/ 	.short	0x0018
        /*0054*/ 	.byte	0x00, 0xf4, 0x21, 0x00


	//----- nvinfo : EIATTR_KPARAM_INFO
	.align		4
.L_21:
        /*0058*/ 	.byte	0x04, 0x17
        /*005a*/ 	.short	(.L_23 - .L_22)
.L_22:
        /*005c*/ 	.word	0x00000000
        /*0060*/ 	.short	0x0002
        /*0062*/ 	.short	0x0010
        /*0064*/ 	.byte	0x00, 0xf4, 0x21, 0x00


	//----- nvinfo : EIATTR_KPARAM_INFO
	.align		4
.L_23:
        /*0068*/ 	.byte	0x04, 0x17
        /*006a*/ 	.short	(.L_25 - .L_24)
.L_24:
        /*006c*/ 	.word	0x00000000
        /*0070*/ 	.short	0x0001
        /*0072*/ 	.short	0x0008
        /*0074*/ 	.byte	0x00, 0xf4, 0x21, 0x00


	//----- nvinfo : EIATTR_KPARAM_INFO
	.align		4
.L_25:
        /*0078*/ 	.byte	0x04, 0x17
        /*007a*/ 	.short	(.L_27 - .L_26)
.L_26:
        /*007c*/ 	.word	0x00000000
        /*0080*/ 	.short	0x0000
        /*0082*/ 	.short	0x0000
        /*0084*/ 	.byte	0x00, 0xf4, 0x21, 0x00


	//----- nvinfo : EIATTR_SPARSE_MMA_MASK
	.align		4
.L_27:
        /*0088*/ 	.byte	0x03, 0x50
        /*008a*/ 	.short	0x0000


	//----- nvinfo : EIATTR_MAXREG_COUNT
	.align		4
        /*008c*/ 	.byte	0x03, 0x1b
        /*008e*/ 	.short	0x00ff


	//----- nvinfo : EIATTR_EXIT_INSTR_OFFSETS
	.align		4
        /*0090*/ 	.byte	0x04, 0x1c
        /*0092*/ 	.short	(.L_29 - .L_28)


	//   ....[0]....
.L_28:
        /*0094*/ 	.word	0x00000c80


	//----- nvinfo : EIATTR_REQNTID
	.align		4
.L_29:
        /*0098*/ 	.byte	0x04, 0x10
        /*009a*/ 	.short	(.L_31 - .L_30)
.L_30:
        /*009c*/ 	.word	0x00000080
        /*00a0*/ 	.word	0x00000001
        /*00a4*/ 	.word	0x00000001


	//----- nvinfo : EIATTR_CBANK_PARAM_SIZE
	.align		4
.L_31:
        /*00a8*/ 	.byte	0x03, 0x19
        /*00aa*/ 	.short	0x003c


	//----- nvinfo : EIATTR_PARAM_CBANK
	.align		4
        /*00ac*/ 	.byte	0x04, 0x0a
        /*00ae*/ 	.short	(.L_33 - .L_32)
	.align		4
.L_32:
        /*00b0*/ 	.word	index@(.nv.constant0.triton_poi_fused__native_batch_norm_legit_no_training_add_silu_1)
        /*00b4*/ 	.short	0x0210
        /*00b6*/ 	.short	0x003c


	//----- nvinfo : EIATTR_SW_WAR
	.align		4
.L_33:
        /*00b8*/ 	.byte	0x04, 0x36
        /*00ba*/ 	.short	(.L_35 - .L_34)
.L_34:
        /*00bc*/ 	.word	0x00000008
.L_35:


//--------------------- .nv.callgraph             --------------------------
	.section	.nv.callgraph,"",@"SHT_CUDA_CALLGRAPH"
	.align	4
	.sectionentsize	8
	.align		4
        /*0000*/ 	.word	0x00000000
	.align		4
        /*0004*/ 	.word	0xffffffff
	.align		4
        /*0008*/ 	.word	0x00000000
	.align		4
        /*000c*/ 	.word	0xfffffffe
	.align		4
        /*0010*/ 	.word	0x00000000
	.align		4
        /*0014*/ 	.word	0xfffffffd
	.align		4
        /*0018*/ 	.word	0x00000000
	.align		4
        /*001c*/ 	.word	0xfffffffc


//--------------------- .nv.constant4             --------------------------
	.section	.nv.constant4,"a",@progbits
	.align	8
	.align		8
.nv.constant4:
        /*0000*/ 	.dword	_$_str
	.align		8
        /*0008*/ 	.dword	_$_str_$_2


//--------------------- .text.triton_poi_fused__native_batch_norm_legit_no_training_add_silu_1 --------------------------
	.section	.text.triton_poi_fused__native_batch_norm_legit_no_training_add_silu_1,"ax",@progbits
	.align	128
        .global         triton_poi_fused__native_batch_norm_legit_no_training_add_silu_1
        .type           triton_poi_fused__native_batch_norm_legit_no_training_add_silu_1,@function
        .size           triton_poi_fused__native_batch_norm_legit_no_training_add_silu_1,(.L_x_1 - triton_poi_fused__native_batch_norm_legit_no_training_add_silu_1)
        .other          triton_poi_fused__native_batch_norm_legit_no_training_add_silu_1,@"STO_CUDA_ENTRY STV_DEFAULT"
triton_poi_fused__native_batch_norm_legit_no_training_add_silu_1:
.text.triton_poi_fused__native_batch_norm_legit_no_training_add_silu_1:
[----:B------:R-:W-:Y:S01]  /*0000*/  LDC R1, c[0x0][0x28] ;  /* 0x00000a00ff017b82 */ /* 0x000fe20000000800 */
[----:B------:R-:W1:Y:S07]  /*0010*/  S2R R0, SR_TID.X ;  /* 0x0000000000007919 */ /* 0x000e6e0000002100 */
[----:B------:R-:W2:Y:S01]  /*0020*/  LDC.64 R8, c[0x0][0x228] ;  /* 0x00008a00ff087b82 */ /* 0x000ea20000000a00 */
[----:B------:R-:W-:Y:S01]  /*0030*/  ULDC.64 UR4, c[0x0][0x208] ;  /* 0x0000820000047ab9 */ /* 0x000fe20000000a00 */
[----:B------:R-:W3:Y:S06]  /*0040*/  S2R R5, SR_CTAID.X ;  /* 0x0000000000057919 */ /* 0x000eec0000002500 */
[----:B------:R-:W4:Y:S08]  /*0050*/  LDC.64 R12, c[0x0][0x220] ;  /* 0x00008800ff0c7b82 */ /* 0x000f300000000a00 */
[----:B------:R-:W5:Y:S08]  /*0060*/  LDC.64 R18, c[0x0][0x218] ;  /* 0x00008600ff127b82 */ /* 0x000f700000000a00 */
[----:B------:R-:W4:Y:S01]  /*0070*/  LDC.64 R6, c[0x0][0x238] ;  /* 0x00008e00ff067b82 */ /* 0x000f220000000a00 */
[----:B-1----:R-:W-:-:S02]  /*0080*/  SHF.L.U32 R0, R0, 0x2, RZ ;  /* 0x0000000200007819 */ /* 0x002fc400000006ff */
[----:B---3--:R-:W-:Y:S02]  /*0090*/  SHF.R.S32.HI R3, RZ, 0x15, R5 ;  /* 0x00000015ff037819 */ /* 0x008fe40000011405 */
[----:B------:R-:W-:Y:S02]  /*00a0*/  LOP3.LUT R0, R0, 0x1fc, RZ, 0xc0, !PT ;  /* 0x000001fc00007812 */ /* 0x000fe400078ec0ff */
[----:B------:R-:W-:Y:S02]  /*00b0*/  SGXT R3, R3, 0x1 ;  /* 0x000000010303781a */ /* 0x000fe40000000200 */
[----:B------:R-:W-:Y:S02]  /*00c0*/  LEA R0, R5, R0, 0xa ;  /* 0x0000000005007211 */ /* 0x000fe400078e50ff */
[----:B------:R-:W1:Y:S02]  /*00d0*/  LDC.64 R4, c[0x0][0x230] ;  /* 0x00008c00ff047b82 */ /* 0x000e640000000a00 */
[----:B------:R-:W-:-:S04]  /*00e0*/  LEA.HI R3, R3, R0, RZ, 0xc ;  /* 0x0000000003037211 */ /* 0x000fc800078f60ff */
[----:B------:R-:W-:-:S04]  /*00f0*/  SHF.R.S32.HI R15, RZ, 0xc, R3 ;  /* 0x0000000cff0f7819 */ /* 0x000fc80000011403 */
[----:B------:R-:W-:-:S04]  /*0100*/  LEA.HI R2, R15, R15, RZ, 0x6 ;  /* 0x0000000f0f027211 */ /* 0x000fc800078f30ff */
[----:B------:R-:W-:-:S04]  /*0110*/  LOP3.LUT R2, R2, 0xffffffc0, RZ, 0xc0, !PT ;  /* 0xffffffc002027812 */ /* 0x000fc800078ec0ff */
[----:B------:R-:W-:-:S05]  /*0120*/  IADD3 R15, R15, -R2, RZ ;  /* 0x800000020f0f7210 */ /* 0x000fca0007ffe0ff */
[----:B--2---:R-:W-:-:S05]  /*0130*/  IMAD.WIDE R10, R15, 0x4, R8 ;  /* 0x000000040f0a7825 */ /* 0x004fca00078e0208 */
[----:B------:R-:W2:Y:S01]  /*0140*/  LDG.E.EL R2, desc[UR4][R10.64] ;  /* 0x000000040a027981 */ /* 0x000ea2000c2e1900 */
[----:B------:R-:W-:Y:S01]  /*0150*/  IADD3 R3, R3, 0x200, RZ ;  /* 0x0000020003037810 */ /* 0x000fe20007ffe0ff */
[----:B----4-:R-:W-:-:S03]  /*0160*/  IMAD.WIDE R16, R15, 0x4, R12 ;  /* 0x000000040f107825 */ /* 0x010fc600078e020c */
[----:B------:R-:W-:Y:S01]  /*0170*/  SHF.R.S32.HI R3, RZ, 0xc, R3 ;  /* 0x0000000cff037819 */ /* 0x000fe20000011403 */
[----:B-----5:R-:W-:Y:S01]  /*0180*/  IMAD.WIDE R18, R0, 0x4, R18 ;  /* 0x0000000400127825 */ /* 0x020fe200078e0212 */
[----:B------:R3:W4:Y:S02]  /*0190*/  LDG.E.EL R23, desc[UR4][R16.64] ;  /* 0x0000000410177981 */ /* 0x000724000c2e1900 */
[----:B------:R-:W-:-:S04]  /*01a0*/  LEA.HI R14, R3, R3, RZ, 0x6 ;  /* 0x00000003030e7211 */ /* 0x000fc800078f30ff */
[----:B------:R-:W-:-:S04]  /*01b0*/  LOP3.LUT R14, R14, 0xffffffc0, RZ, 0xc0, !PT ;  /* 0xffffffc00e0e7812 */ /* 0x000fc800078ec0ff */
[----:B------:R-:W-:-:S05]  /*01c0*/  IADD3 R3, R3, -R14, RZ ;  /* 0x8000000e03037210 */ /* 0x000fca0007ffe0ff */
[----:B------:R-:W-:Y:S02]  /*01d0*/  IMAD.WIDE R24, R3, 0x4, R8 ;  /* 0x0000000403187825 */ /* 0x000fe400078e0208 */
[----:B------:R-:W4:Y:S02]  /*01e0*/  LDG.E.128 R8, desc[UR4][R18.64] ;  /* 0x0000000412087981 */ /* 0x000f24000c1e1d00 */
[C---:B-1----:R-:W-:Y:S02]  /*01f0*/  IMAD.WIDE R20, R15.reuse, 0x4, R4 ;  /* 0x000000040f147825 */ /* 0x042fe400078e0204 */
[----:B------:R-:W5:Y:S02]  /*0200*/  LDG.E.EL R25, desc[UR4][R24.64] ;  /* 0x0000000418197981 */ /* 0x000f64000c2e1900 */
[----:B0-----:R-:W-:Y:S02]  /*0210*/  IMAD.WIDE R26, R15, 0x4, R6 ;  /* 0x000000040f1a7825 */ /* 0x001fe400078e0206 */
[----:B------:R-:W4:Y:S04]  /*0220*/  LDG.E.EL R21, desc[UR4][R20.64] ;  /* 0x0000000414157981 */ /* 0x000f28000c2e1900 */
[----:B------:R0:W4:Y:S01]  /*0230*/  LDG.E.EL R24, desc[UR4][R26.64] ;  /* 0x000000041a187981 */ /* 0x000122000c2e1900 */
[----:B------:R-:W-:-:S03]  /*0240*/  IMAD.WIDE R28, R3, 0x4, R12 ;  /* 0x00000004031c7825 */ /* 0x000fc600078e020c */
[----:B------:R-:W4:Y:S04]  /*0250*/  LDG.E.128 R12, desc[UR4][R18.64+0x800] ;  /* 0x00080004120c7981 */ /* 0x000f28000c1e1d00 */
[----:B------:R-:W4:Y:S01]  /*0260*/  LDG.E.EL R20, desc[UR4][R28.64] ;  /* 0x000000041c147981 */ /* 0x000f22000c2e1900 */
[----:B---3--:R-:W-:-:S04]  /*0270*/  IMAD.WIDE R16, R3, 0x4, R6 ;  /* 0x0000000403107825 */ /* 0x008fc800078e0206 */
[----:B0-----:R-:W-:Y:S02]  /*0280*/  IMAD.WIDE R26, R3, 0x4, R4 ;  /* 0x00000004031a7825 */ /* 0x001fe400078e0204 */
[----:B------:R0:W3:Y:S01]  /*0290*/  LDG.E.EL R3, desc[UR4][R16.64] ;  /* 0x0000000410037981 */ /* 0x0000e2000c2e1900 */
[----:B------:R-:W0:Y:S03]  /*02a0*/  LDC.64 R4, c[0x0][0x240] ;  /* 0x00009000ff047b82 */ /* 0x000e260000000a00 */
[----:B------:R1:W3:Y:S01]  /*02b0*/  LDG.E.EL R22, desc[UR4][R26.64] ;  /* 0x000000041a167981 */ /* 0x0002e2000c2e1900 */
[----:B0-----:R-:W-:-:S05]  /*02c0*/  IMAD.WIDE R16, R0, 0x4, R4 ;  /* 0x0000000400107825 */ /* 0x001fca00078e0204 */
[----:B------:R-:W3:Y:S01]  /*02d0*/  LDG.E.128 R4, desc[UR4][R16.64] ;  /* 0x0000000410047981 */ /* 0x000ee2000c1e1d00 */
[----:B--2---:R-:W-:-:S04]  /*02e0*/  FADD R2, R2, 9.9999997473787516356e-06 ;  /* 0x3727c5ac02027421 */ /* 0x004fc80000000000 */
[----:B------:R-:W0:Y:S02]  /*02f0*/  MUFU.SQRT R28, R2 ;  /* 0x00000002001c7308 */ /* 0x000e240000002000 */
[C---:B0-----:R-:W-:Y:S02]  /*0300*/  FSETP.GT.AND P0, PT, R28.reuse, 8.50705917302346158658e+37, PT ;  /* 0x7e8000001c00780b */ /* 0x041fe40003f04000 */
[----:B------:R-:W-:Y:S01]  /*0310*/  FSETP.GEU.AND P1, PT, R28, 1.175494350822287508e-38, PT ;  /* 0x008000001c00780b */ /* 0x000fe20003f2e000 */
[----:B------:R-:W-:-:S10]  /*0320*/  HFMA2.MMA R2, -RZ, RZ, 1.625, 0 ;  /* 0x3e800000ff027435 */ /* 0x000fd400000001ff */
[----:B------:R-:W-:-:S04]  /*0330*/  @P0 FMUL R28, R28, 0.25 ;  /* 0x3e8000001c1c0820 */ /* 0x000fc80000400000 */
[----:B------:R-:W-:-:S04]  /*0340*/  @!P1 FMUL R28, R28, 16777216 ;  /* 0x4b8000001c1c9820 */ /* 0x000fc80000400000 */
[----:B-1----:R-:W0:Y:S01]  /*0350*/  MUFU.RCP R26, R28 ;  /* 0x0000001c001a7308 */ /* 0x002e220000001000 */
[----:B------:R-:W-:-:S05]  /*0360*/  FSEL R19, R2, 1, P0 ;  /* 0x3f80000002137808 */ /* 0x000fca0000000000 */
[----:B------:R-:W-:-:S04]  /*0370*/  @!P1 FMUL R19, R19, 16777216 ;  /* 0x4b80000013139820 */ /* 0x000fc80000400000 */
[----:B0-----:R-:W-:Y:S02]  /*0380*/  FMUL R26, R26, R19 ;  /* 0x000000131a1a7220 */ /* 0x001fe40000400000 */
[----:B------:R-:W2:Y:S01]  /*0390*/  LDG.E.128 R16, desc[UR4][R16.64+0x800] ;  /* 0x0008000410107981 */ /* 0x000ea2000c1e1d00 */
[----:B----4-:R-:W-:Y:S01]  /*03a0*/  FADD R29, R8, -R23 ;  /* 0x80000017081d7221 */ /* 0x010fe20000000000 */
[----:B-----5:R-:W-:-:S03]  /*03b0*/  FADD R27, R25, 9.9999997473787516356e-06 ;  /* 0x3727c5ac191b7421 */ /* 0x020fc60000000000 */
[----:B------:R-:W-:-:S04]  /*03c0*/  FMUL R25, R29, R26 ;  /* 0x0000001a1d197220 */ /* 0x000fc80000400000 */
[----:B------:R-:W-:Y:S01]  /*03d0*/  FFMA R25, R21, R25, R24 ;  /* 0x0000001915197223 */ /* 0x000fe20000000018 */
[----:B------:R-:W-:-:S03]  /*03e0*/  FADD R11, R11, -R23 ;  /* 0x800000170b0b7221 */ /* 0x000fc60000000000 */
[----:B------:R-:W-:Y:S01]  /*03f0*/  FADD R8, RZ, -R25 ;  /* 0x80000019ff087221 */ /* 0x000fe20000000000 */
[--C-:B------:R-:W-:Y:S01]  /*0400*/  FADD R29, R10, -R23.reuse ;  /* 0x800000170a1d7221 */ /* 0x100fe20000000000 */
[----:B------:R-:W-:Y:S02]  /*0410*/  FADD R9, R9, -R23 ;  /* 0x8000001709097221 */ /* 0x000fe40000000000 */
[----:B------:R-:W-:-:S05]  /*0420*/  FMUL R23, R8, 1.4426950216293334961 ;  /* 0x3fb8aa3b08177820 */ /* 0x000fca0000400000 */
[----:B------:R-:W-:Y:S01]  /*0430*/  FSETP.GEU.AND P2, PT, R23, -126, PT ;  /* 0xc2fc00001700780b */ /* 0x000fe20003f4e000 */
[----:B------:R-:W0:-:S12]  /*0440*/  MUFU.SQRT R27, R27 ;  /* 0x0000001b001b7308 */ /* 0x000e180000002000 */
[----:B------:R-:W-:-:S04]  /*0450*/  @!P2 FMUL R23, R23, 0.5 ;  /* 0x3f0000001717a820 */ /* 0x000fc80000400000 */
[----:B------:R-:W1:Y:S01]  /*0460*/  MUFU.EX2 R10, R23 ;  /* 0x00000017000a7308 */ /* 0x000e620000000800 */
[C---:B0-----:R-:W-:Y:S02]  /*0470*/  FSETP.GT.AND P0, PT, R27.reuse, 8.50705917302346158658e+37, PT ;  /* 0x7e8000001b00780b */ /* 0x041fe40003f04000 */
[----:B------:R-:W-:Y:S01]  /*0480*/  FSETP.GEU.AND P1, PT, R27, 1.175494350822287508e-38, PT ;  /* 0x008000001b00780b */ /* 0x000fe20003f2e000 */
[-C--:B------:R-:W-:Y:S01]  /*0490*/  FMUL R8, R9, R26.reuse ;  /* 0x0000001a09087220 */ /* 0x080fe20000400000 */
[-C--:B------:R-:W-:Y:S01]  /*04a0*/  FMUL R9, R29, R26.reuse ;  /* 0x0000001a1d097220 */ /* 0x080fe20000400000 */
[----:B------:R-:W-:Y:S02]  /*04b0*/  FMUL R11, R11, R26 ;  /* 0x0000001a0b0b7220 */ /* 0x000fe40000400000 */
[C-C-:B------:R-:W-:Y:S01]  /*04c0*/  FFMA R8, R21.reuse, R8, R24.reuse ;  /* 0x0000000815087223 */ /* 0x140fe20000000018 */
[C-C-:B------:R-:W-:Y:S01]  /*04d0*/  FFMA R9, R21.reuse, R9, R24.reuse ;  /* 0x0000000915097223 */ /* 0x140fe20000000018 */
[----:B------:R-:W-:Y:S01]  /*04e0*/  FFMA R24, R21, R11, R24 ;  /* 0x0000000b15187223 */ /* 0x000fe20000000018 */
[----:B-1----:R-:W-:-:S03]  /*04f0*/  @!P2 FMUL R10, R10, R10 ;  /* 0x0000000a0a0aa220 */ /* 0x002fc60000400000 */
[----:B------:R-:W-:Y:S01]  /*0500*/  @P0 FMUL R27, R27, 0.25 ;  /* 0x3e8000001b1b0820 */ /* 0x000fe20000400000 */
[----:B------:R-:W-:-:S03]  /*0510*/  FADD R21, R10, 1 ;  /* 0x3f8000000a157421 */ /* 0x000fc60000000000 */
[----:B------:R-:W-:Y:S01]  /*0520*/  @!P1 FMUL R27, R27, 16777216 ;  /* 0x4b8000001b1b9820 */ /* 0x000fe20000400000 */
[----:B------:R-:W-:Y:S01]  /*0530*/  FSEL R26, R2, 1, P0 ;  /* 0x3f800000021a7808 */ /* 0x000fe20000000000 */
[----:B------:R-:W-:Y:S01]  /*0540*/  FADD R11, RZ, -R8 ;  /* 0x80000008ff0b7221 */ /* 0x000fe20000000000 */
[----:B------:R-:W-:Y:S01]  /*0550*/  FSETP.GT.AND P0, PT, R21, 8.50705917302346158658e+37, PT ;  /* 0x7e8000001500780b */ /* 0x000fe20003f04000 */
[----:B------:R-:W-:Y:S02]  /*0560*/  FADD R23, R12, -R20 ;  /* 0x800000140c177221 */ /* 0x000fe40000000000 */
[----:B------:R-:W0:Y:S01]  /*0570*/  MUFU.RCP R27, R27 ;  /* 0x0000001b001b7308 */ /* 0x000e220000001000 */
[----:B------:R-:W-:-:S05]  /*0580*/  FMUL R12, R11, 1.4426950216293334961 ;  /* 0x3fb8aa3b0b0c7820 */ /* 0x000fca0000400000 */
[----:B------:R-:W-:Y:S01]  /*0590*/  FSETP.GEU.AND P3, PT, R12, -126, PT ;  /* 0xc2fc00000c00780b */ /* 0x000fe20003f6e000 */
[----:B------:R-:W-:-:S03]  /*05a0*/  @!P1 FMUL R26, R26, 16777216 ;  /* 0x4b8000001a1a9820 */ /* 0x000fc60000400000 */
[----:B------:R-:W-:Y:S01]  /*05b0*/  @P0 FMUL R21, R21, 0.25 ;  /* 0x3e80000015150820 */ /* 0x000fe20000400000 */
[--C-:B------:R-:W-:Y:S01]  /*05c0*/  FADD R11, R14, -R20.reuse ;  /* 0x800000140e0b7221 */ /* 0x100fe20000000000 */
[----:B------:R-:W-:Y:S01]  /*05d0*/  FADD R14, RZ, -R9 ;  /* 0x80000009ff0e7221 */ /* 0x000fe20000000000 */
[--C-:B------:R-:W-:Y:S01]  /*05e0*/  FADD R13, R13, -R20.reuse ;  /* 0x800000140d0d7221 */ /* 0x100fe20000000000 */
[----:B0-----:R-:W-:Y:S02]  /*05f0*/  FMUL R10, R27, R26 ;  /* 0x0000001a1b0a7220 */ /* 0x001fe40000400000 */
[----:B------:R-:W0:Y:S01]  /*0600*/  MUFU.RCP R21, R21 ;  /* 0x0000001500157308 */ /* 0x000e220000001000 */
[----:B------:R-:W-:Y:S02]  /*0610*/  FADD R15, R15, -R20 ;  /* 0x800000140f0f7221 */ /* 0x000fe40000000000 */
[----:B------:R-:W-:Y:S01]  /*0620*/  @!P3 FMUL R12, R12, 0.5 ;  /* 0x3f0000000c0cb820 */ /* 0x000fe20000400000 */
[-C--:B------:R-:W-:Y:S01]  /*0630*/  FMUL R23, R23, R10.reuse ;  /* 0x0000000a17177220 */ /* 0x080fe20000400000 */
[----:B------:R-:W-:Y:S01]  /*0640*/  FMUL R14, R14, 1.4426950216293334961 ;  /* 0x3fb8aa3b0e0e7820 */ /* 0x000fe20000400000 */
[-C--:B------:R-:W-:Y:S01]  /*0650*/  FMUL R26, R13, R10.reuse ;  /* 0x0000000a0d1a7220 */ /* 0x080fe20000400000 */
[-C--:B------:R-:W-:Y:S01]  /*0660*/  FMUL R20, R11, R10.reuse ;  /* 0x0000000a0b147220 */ /* 0x080fe20000400000 */
[----:B------:R-:W-:Y:S01]  /*0670*/  FMUL R28, R15, R10 ;  /* 0x0000000a0f1c7220 */ /* 0x000fe20000400000 */
[--C-:B---3--:R-:W-:Y:S01]  /*0680*/  FFMA R13, R22, R23, R3.reuse ;  /* 0x00000017160d7223 */ /* 0x108fe20000000003 */
[----:B------:R-:W-:Y:S01]  /*0690*/  FSETP.GEU.AND P4, PT, R14, -126, PT ;  /* 0xc2fc00000e00780b */ /* 0x000fe20003f8e000 */
[C-C-:B------:R-:W-:Y:S01]  /*06a0*/  FFMA R10, R22.reuse, R26, R3.reuse ;  /* 0x0000001a160a7223 */ /* 0x140fe20000000003 */
[----:B------:R-:W1:Y:S01]  /*06b0*/  MUFU.EX2 R12, R12 ;  /* 0x0000000c000c7308 */ /* 0x000e620000000800 */
[--C-:B------:R-:W-:Y:S01]  /*06c0*/  FFMA R11, R22, R20, R3.reuse ;  /* 0x00000014160b7223 */ /* 0x100fe20000000003 */
[----:B------:R-:W-:Y:S01]  /*06d0*/  FSEL R26, R2, 1, P0 ;  /* 0x3f800000021a7808 */ /* 0x000fe20000000000 */
[----:B------:R-:W-:Y:S01]  /*06e0*/  FFMA R22, R22, R28, R3 ;  /* 0x0000001c16167223 */ /* 0x000fe20000000003 */
[----:B------:R-:W-:Y:S01]  /*06f0*/  FADD R3, RZ, -R13 ;  /* 0x8000000dff037221 */ /* 0x000fe20000000000 */
[----:B------:R-:W-:Y:S01]  /*0700*/  FADD R20, RZ, -R10 ;  /* 0x8000000aff147221 */ /* 0x000fe20000000000 */
[----:B------:R-:W-:Y:S01]  /*0710*/  FADD R15, RZ, -R24 ;  /* 0x80000018ff0f7221 */ /* 0x000fe20000000000 */
[----:B0-----:R-:W-:Y:S01]  /*0720*/  FMUL R26, R21, R26 ;  /* 0x0000001a151a7220 */ /* 0x001fe20000400000 */
[----:B------:R-:W-:Y:S01]  /*0730*/  FMUL R3, R3, 1.4426950216293334961 ;  /* 0x3fb8aa3b03037820 */ /* 0x000fe20000400000 */
[----:B------:R-:W-:Y:S01]  /*0740*/  FADD R21, RZ, -R11 ;  /* 0x8000000bff157221 */ /* 0x000fe20000000000 */
[----:B------:R-:W-:Y:S01]  /*0750*/  FADD R23, RZ, -R22 ;  /* 0x80000016ff177221 */ /* 0x000fe20000000000 */
[----:B------:R-:W-:Y:S01]  /*0760*/  FMUL R20, R20, 1.4426950216293334961 ;  /* 0x3fb8aa3b14147820 */ /* 0x000fe20000400000 */
[----:B------:R-:W-:Y:S01]  /*0770*/  FMUL R15, R15, 1.4426950216293334961 ;  /* 0x3fb8aa3b0f0f7820 */ /* 0x000fe20000400000 */
[----:B------:R-:W-:Y:S01]  /*0780*/  FMUL R21, R21, 1.4426950216293334961 ;  /* 0x3fb8aa3b15157820 */ /* 0x000fe20000400000 */
[----:B------:R-:W-:Y:S01]  /*0790*/  FMUL R23, R23, 1.4426950216293334961 ;  /* 0x3fb8aa3b17177820 */ /* 0x000fe20000400000 */
[----:B------:R-:W-:Y:S01]  /*07a0*/  FSETP.GEU.AND P0, PT, R3, -126, PT ;  /* 0xc2fc00000300780b */ /* 0x000fe20003f0e000 */
[----:B------:R-:W-:Y:S01]  /*07b0*/  @!P4 FMUL R14, R14, 0.5 ;  /* 0x3f0000000e0ec820 */ /* 0x000fe20000400000 */
[----:B------:R-:W-:Y:S01]  /*07c0*/  FSETP.GEU.AND P1, PT, R20, -126, PT ;  /* 0xc2fc00001400780b */ /* 0x000fe20003f2e000 */
[----:B-1----:R-:W-:Y:S01]  /*07d0*/  @!P3 FMUL R12, R12, R12 ;  /* 0x0000000c0c0cb220 */ /* 0x002fe20000400000 */
[----:B------:R-:W-:-:S02]  /*07e0*/  FSETP.GEU.AND P5, PT, R15, -126, PT ;  /* 0xc2fc00000f00780b */ /* 0x000fc40003fae000 */
[----:B------:R-:W-:Y:S02]  /*07f0*/  FSETP.GEU.AND P2, PT, R21, -126, PT ;  /* 0xc2fc00001500780b */ /* 0x000fe40003f4e000 */
[----:B------:R-:W-:Y:S01]  /*0800*/  FSETP.GEU.AND P3, PT, R23, -126, PT ;  /* 0xc2fc00001700780b */ /* 0x000fe20003f6e000 */
[----:B------:R-:W0:Y:S04]  /*0810*/  MUFU.EX2 R14, R14 ;  /* 0x0000000e000e7308 */ /* 0x000e280000000800 */
[----:B------:R-:W-:Y:S02]  /*0820*/  @!P0 FMUL R3, R3, 0.5 ;  /* 0x3f00000003038820 */ /* 0x000fe40000400000 */
[----:B------:R-:W-:Y:S01]  /*0830*/  @!P1 FMUL R20, R20, 0.5 ;  /* 0x3f00000014149820 */ /* 0x000fe20000400000 */
[----:B------:R-:W-:Y:S01]  /*0840*/  FADD R27, R12, 1 ;  /* 0x3f8000000c1b7421 */ /* 0x000fe20000000000 */
[----:B------:R-:W-:-:S02]  /*0850*/  @!P5 FMUL R15, R15, 0.5 ;  /* 0x3f0000000f0fd820 */ /* 0x000fc40000400000 */
[----:B------:R-:W-:Y:S02]  /*0860*/  @!P2 FMUL R21, R21, 0.5 ;  /* 0x3f0000001515a820 */ /* 0x000fe40000400000 */
[----:B------:R-:W-:Y:S01]  /*0870*/  @!P3 FMUL R23, R23, 0.5 ;  /* 0x3f0000001717b820 */ /* 0x000fe20000400000 */
[----:B------:R-:W1:Y:S01]  /*0880*/  MUFU.EX2 R3, R3 ;  /* 0x0000000300037308 */ /* 0x000e620000000800 */
[----:B0-----:R-:W-:Y:S01]  /*0890*/  @!P4 FMUL R14, R14, R14 ;  /* 0x0000000e0e0ec220 */ /* 0x001fe20000400000 */
[----:B------:R-:W-:-:S06]  /*08a0*/  FSETP.GT.AND P4, PT, R27, 8.50705917302346158658e+37, PT ;  /* 0x7e8000001b00780b */ /* 0x000fcc0003f84000 */
[----:B------:R-:W0:Y:S08]  /*08b0*/  MUFU.EX2 R20, R20 ;  /* 0x0000001400147308 */ /* 0x000e300000000800 */
[----:B------:R-:W3:Y:S08]  /*08c0*/  MUFU.EX2 R15, R15 ;  /* 0x0000000f000f7308 */ /* 0x000ef00000000800 */
[----:B------:R-:W4:Y:S08]  /*08d0*/  MUFU.EX2 R21, R21 ;  /* 0x0000001500157308 */ /* 0x000f300000000800 */
[----:B------:R-:W5:Y:S01]  /*08e0*/  MUFU.EX2 R23, R23 ;  /* 0x0000001700177308 */ /* 0x000f620000000800 */
[----:B-1----:R-:W-:Y:S01]  /*08f0*/  @!P0 FMUL R3, R3, R3 ;  /* 0x0000000303038220 */ /* 0x002fe20000400000 */
[----:B------:R-:W-:Y:S01]  /*0900*/  @P4 FMUL R27, R27, 0.25 ;  /* 0x3e8000001b1b4820 */ /* 0x000fe20000400000 */
[----:B0-----:R-:W-:Y:S01]  /*0910*/  @!P1 FMUL R20, R20, R20 ;  /* 0x0000001414149220 */ /* 0x001fe20000400000 */
[----:B------:R-:W-:Y:S01]  /*0920*/  FADD R28, R14, 1 ;  /* 0x3f8000000e1c7421 */ /* 0x000fe20000000000 */
[----:B---3--:R-:W-:Y:S01]  /*0930*/  @!P5 FMUL R15, R15, R15 ;  /* 0x0000000f0f0fd220 */ /* 0x008fe20000400000 */
[----:B------:R-:W-:Y:S01]  /*0940*/  FADD R29, R3, 1 ;  /* 0x3f800000031d7421 */ /* 0x000fe20000000000 */
[----:B----4-:R-:W-:Y:S01]  /*0950*/  @!P2 FMUL R21, R21, R21 ;  /* 0x000000151515a220 */ /* 0x010fe20000400000 */
[----:B------:R-:W-:Y:S01]  /*0960*/  FFMA R4, R25, R26, R4 ;  /* 0x0000001a19047223 */ /* 0x000fe20000000004 */
[----:B------:R-:W0:Y:S01]  /*0970*/  MUFU.RCP R14, R27 ;  /* 0x0000001b000e7308 */ /* 0x000e220000001000 */
[----:B------:R-:W-:Y:S01]  /*0980*/  FADD R26, R20, 1 ;  /* 0x3f800000141a7421 */ /* 0x000fe20000000000 */
[----:B------:R-:W-:Y:S01]  /*0990*/  FADD R12, R15, 1 ;  /* 0x3f8000000f0c7421 */ /* 0x000fe20000000000 */
[----:B-----5:R-:W-:Y:S01]  /*09a0*/  @!P3 FMUL R23, R23, R23 ;  /* 0x000000171717b220 */ /* 0x020fe20000400000 */
[----:B------:R-:W-:Y:S01]  /*09b0*/  FADD R25, R21, 1 ;  /* 0x3f80000015197421 */ /* 0x000fe20000000000 */
[----:B------:R-:W-:-:S02]  /*09c0*/  FSETP.GT.AND P5, PT, R28, 8.50705917302346158658e+37, PT ;  /* 0x7e8000001c00780b */ /* 0x000fc40003fa4000 */
[----:B------:R-:W-:Y:S01]  /*09d0*/  FADD R20, R23, 1 ;  /* 0x3f80000017147421 */ /* 0x000fe20000000000 */
[----:B------:R-:W-:Y:S02]  /*09e0*/  FSETP.GT.AND P0, PT, R29, 8.50705917302346158658e+37, PT ;  /* 0x7e8000001d00780b */ /* 0x000fe40003f04000 */
[----:B------:R-:W-:Y:S02]  /*09f0*/  FSEL R15, R2, 1, P4 ;  /* 0x3f800000020f7808 */ /* 0x000fe40002000000 */
[----:B------:R-:W-:Y:S02]  /*0a00*/  FSETP.GT.AND P1, PT, R12, 8.50705917302346158658e+37, PT ;  /* 0x7e8000000c00780b */ /* 0x000fe40003f24000 */
[----:B------:R-:W-:Y:S02]  /*0a10*/  FSETP.GT.AND P3, PT, R25, 8.50705917302346158658e+37, PT ;  /* 0x7e8000001900780b */ /* 0x000fe40003f64000 */
[----:B------:R-:W-:Y:S02]  /*0a20*/  FSETP.GT.AND P4, PT, R20, 8.50705917302346158658e+37, PT ;  /* 0x7e8000001400780b */ /* 0x000fe40003f84000 */
[----:B------:R-:W-:Y:S01]  /*0a30*/  FSETP.GT.AND P2, PT, R26, 8.50705917302346158658e+37, PT ;  /* 0x7e8000001a00780b */ /* 0x000fe20003f44000 */
[----:B0-----:R-:W-:Y:S01]  /*0a40*/  FMUL R14, R14, R15 ;  /* 0x0000000f0e0e7220 */ /* 0x001fe20000400000 */
[----:B------:R-:W-:Y:S01]  /*0a50*/  @P5 FMUL R28, R28, 0.25 ;  /* 0x3e8000001c1c5820 */ /* 0x000fe20000400000 */
[----:B------:R-:W-:-:S02]  /*0a60*/  @P0 FMUL R29, R29, 0.25 ;  /* 0x3e8000001d1d0820 */ /* 0x000fc40000400000 */
[----:B------:R-:W-:Y:S01]  /*0a70*/  FFMA R5, R8, R14, R5 ;  /* 0x0000000e08057223 */ /* 0x000fe20000000005 */
[----:B------:R-:W-:Y:S01]  /*0a80*/  MUFU.RCP R3, R28 ;  /* 0x0000001c00037308 */ /* 0x000fe20000001000 */
[----:B------:R-:W-:Y:S01]  /*0a90*/  @P1 FMUL R12, R12, 0.25 ;  /* 0x3e8000000c0c1820 */ /* 0x000fe20000400000 */
[----:B------:R-:W0:Y:S01]  /*0aa0*/  LDC.64 R14, c[0x0][0x210] ;  /* 0x00008400ff0e7b82 */ /* 0x000e220000000a00 */
[----:B------:R-:W-:Y:S02]  /*0ab0*/  @P3 FMUL R25, R25, 0.25 ;  /* 0x3e80000019193820 */ /* 0x000fe40000400000 */
[----:B------:R-:W-:-:S03]  /*0ac0*/  @P4 FMUL R20, R20, 0.25 ;  /* 0x3e80000014144820 */ /* 0x000fc60000400000 */
[----:B------:R-:W1:Y:S01]  /*0ad0*/  MUFU.RCP R23, R29 ;  /* 0x0000001d00177308 */ /* 0x000e620000001000 */
[----:B------:R-:W-:Y:S01]  /*0ae0*/  @P2 FMUL R26, R26, 0.25 ;  /* 0x3e8000001a1a2820 */ /* 0x000fe20000400000 */
[----:B------:R-:W-:-:S06]  /*0af0*/  FSEL R8, R2, 1, P0 ;  /* 0x3f80000002087808 */ /* 0x000fcc0000000000 */
[----:B------:R-:W-:Y:S08]  /*0b00*/  MUFU.RCP R12, R12 ;  /* 0x0000000c000c7308 */ /* 0x000ff00000001000 */
[----:B------:R3:W4:Y:S08]  /*0b10*/  MUFU.RCP R21, R26 ;  /* 0x0000001a00157308 */ /* 0x0007300000001000 */
[----:B------:R-:W5:Y:S01]  /*0b20*/  MUFU.RCP R25, R25 ;  /* 0x0000001900197308 */ /* 0x000f620000001000 */
[----:B---3--:R-:W-:-:S07]  /*0b30*/  FSEL R26, R2, 1, P5 ;  /* 0x3f800000021a7808 */ /* 0x008fce0002800000 */
[----:B------:R-:W3:Y:S01]  /*0b40*/  MUFU.RCP R20, R20 ;  /* 0x0000001400147308 */ /* 0x000ee20000001000 */
[----:B-1----:R-:W-:Y:S01]  /*0b50*/  FMUL R8, R23, R8 ;  /* 0x0000000817087220 */ /* 0x002fe20000400000 */
[----:B------:R-:W-:Y:S01]  /*0b60*/  FMUL R3, R3, R26 ;  /* 0x0000001a03037220 */ /* 0x000fe20000400000 */
[C---:B------:R-:W-:Y:S02]  /*0b70*/  FSEL R28, R2.reuse, 1, P2 ;  /* 0x3f800000021c7808 */ /* 0x040fe40001000000 */
[C---:B------:R-:W-:Y:S02]  /*0b80*/  FSEL R23, R2.reuse, 1, P1 ;  /* 0x3f80000002177808 */ /* 0x040fe40000800000 */
[C---:B------:R-:W-:Y:S02]  /*0b90*/  FSEL R26, R2.reuse, 1, P3 ;  /* 0x3f800000021a7808 */ /* 0x040fe40001800000 */
[----:B------:R-:W-:Y:S01]  /*0ba0*/  FSEL R27, R2, 1, P4 ;  /* 0x3f800000021b7808 */ /* 0x000fe20002000000 */
[----:B----4-:R-:W-:Y:S01]  /*0bb0*/  FMUL R21, R21, R28 ;  /* 0x0000001c15157220 */ /* 0x010fe20000400000 */
[----:B------:R-:W-:Y:S01]  /*0bc0*/  FMUL R12, R12, R23 ;  /* 0x000000170c0c7220 */ /* 0x000fe20000400000 */
[----:B-----5:R-:W-:-:S02]  /*0bd0*/  FMUL R25, R25, R26 ;  /* 0x0000001a19197220 */ /* 0x020fc40000400000 */
[----:B---3--:R-:W-:Y:S01]  /*0be0*/  FMUL R2, R20, R27 ;  /* 0x0000001b14027220 */ /* 0x008fe20000400000 */
[----:B------:R-:W-:Y:S01]  /*0bf0*/  FFMA R6, R9, R3, R6 ;  /* 0x0000000309067223 */ /* 0x000fe20000000006 */
[----:B------:R-:W-:Y:S01]  /*0c00*/  FFMA R7, R24, R12, R7 ;  /* 0x0000000c18077223 */ /* 0x000fe20000000007 */
[----:B0-----:R-:W-:-:S05]  /*0c10*/  IMAD.WIDE R14, R0, 0x4, R14 ;  /* 0x00000004000e7825 */ /* 0x001fca00078e020e */
[----:B------:R-:W-:Y:S01]  /*0c20*/  STG.E.128 desc[UR4][R14.64], R4 ;  /* 0x000000040e007986 */ /* 0x000fe2000c101d04 */
[----:B--2---:R-:W-:Y:S01]  /*0c30*/  FFMA R16, R13, R8, R16 ;  /* 0x000000080d107223 */ /* 0x004fe20000000010 */
[----:B------:R-:W-:Y:S01]  /*0c40*/  FFMA R17, R10, R21, R17 ;  /* 0x000000150a117223 */ /* 0x000fe20000000011 */
[----:B------:R-:W-:Y:S01]  /*0c50*/  FFMA R18, R11, R25, R18 ;  /* 0x000000190b127223 */ /* 0x000fe20000000012 */
[----:B------:R-:W-:-:S05]  /*0c60*/  FFMA R19, R22, R2, R19 ;  /* 0x0000000216137223 */ /* 0x000fca0000000013 */
[----:B------:R-:W-:Y:S01]  /*0c70*/  STG.E.128 desc[UR4][R14.64+0x800], R16 ;  /* 0x000800100e007986 */ /* 0x000fe2000c101d04 */
[----:B------:R-:W-:Y:S05]  /*0c80*/  EXIT ;  /* 0x000000000000794d */ /* 0x000fea0003800000 */
.L_x_0:
[----:B------:R-:W-:-:S00]  /*0c90*/  BRA `(.L_x_0) ;  /* 0xfffffffc00fc7947 */ /* 0x000fc0000383ffff */
[----:B------:R-:W-:-:S00]  /*0ca0*/  NOP ;  /* 0x0000000000007918 */ /* 0x000fc00000000000 */
        /* <DEDUP_REMOVED lines=13> */
.L_x_1:


//--------------------- .nv.global.init           --------------------------
	.section	.nv.global.init,"aw",@progbits
.nv.global.init:
	.type		_$_str,@object
	.size		_$_str,(_$_str_$_2 - _$_str)
_$_str:
        /*0000*/ 	.byte	0x5f, 0x5f, 0x43, 0x55, 0x44, 0x41, 0x5f, 0x46, 0x54, 0x5a, 0x00
	.type		_$_str_$_2,@object
	.size		_$_str_$_2,(.L_1 - _$_str_$_2)
_$_str_$_2:
        /*000b*/ 	.byte	0x5f, 0x5f, 0x43, 0x55, 0x44, 0x41, 0x5f, 0x50, 0x52, 0x45, 0x43, 0x5f, 0x53, 0x51, 0x52, 0x54
        /*001b*/ 	.byte	0x00
.L_1:


//--------------------- .nv.constant0.triton_poi_fused__native_batch_norm_legit_no_training_add_silu_1 --------------------------
	.section	.nv.constant0.triton_poi_fused__native_batch_norm_legit_no_training_add_silu_1,"a",@progbits
	.sectionflags	@""
	.align	4
.nv.constant0.triton_poi_fused__native_batch_norm_legit_no_training_add_silu_1:
	.zero		588
